.version 6.5
.target sm_30
.address_size 64

.extern .shared .align 4 .b32 shared_mem[];

.func incr_shared_2_global()
{
    .reg .u64 	    temp;
    ld.shared.u64   temp, [shared_mem];
    add.u64         temp, temp, 2;
    st.shared.u64    [shared_mem], temp;
    ret;
}


.visible .entry extern_shared_call(
	.param .u64 input,
	.param .u64 output
)
{
	.reg .u64 	        in_addr;
    .reg .u64 	        out_addr;
    .reg .u64 	        temp;

	ld.param.u64 	    in_addr, [input];
    ld.param.u64 	    out_addr, [output];

    ld.global.u64       temp, [in_addr];
    st.shared.u64       [shared_mem], temp;
    call incr_shared_2_global;
    ld.shared.u64       temp, [shared_mem];
    st.global.u64       [out_addr], temp;
	ret;
}

// ===== COMPILED SASS (sm_100) =====

	.target	sm_100

	.elftype	@"ET_EXEC"


//--------------------- .note.nv.tkinfo           --------------------------
	.section	.note.nv.tkinfo,"",@"SHT_NOTE"
	.sectionflags	@"SHF_NOTE_NV_TKINFO"
	.tkinfo
        /*0018*/ 	.word	0x00000002
        /*0030*/ 	.string	""
        /*0030*/ 	.string	"ptxas"
        /*0030*/ 	.string	"Cuda compilation tools, release 13.0, V13.0.88"
        /*0030*/ 	.string	"Build cuda_13.0.r13.0/compiler.36424714_0"
        /*0030*/ 	.string	"-arch sm_100 "



//--------------------- .note.nv.cuinfo           --------------------------
	.section	.note.nv.cuinfo,"",@"SHT_NOTE"
	.sectionflags	@"SHF_NOTE_NV_CUINFO"
        /*0018*/ 	.short	0x0002
        /*001a*/ 	.short	0x001e
        /*001c*/ 	.short	0x0082
	.zero		2


//--------------------- .nv.info                  --------------------------
	.section	.nv.info,"",@"SHT_CUDA_INFO"
	.align	4


	//----- nvinfo : EIATTR_REGCOUNT
	.align		4
        /*0000*/ 	.byte	0x04, 0x2f
        /*0002*/ 	.short	(.L_1 - .L_0)
	.align		4
.L_0:
        /*0004*/ 	.word	index@(extern_shared_call)
        /*0008*/ 	.word	0x00000008


	//----- nvinfo : EIATTR_FRAME_SIZE
	.align		4
.L_1:
        /*000c*/ 	.byte	0x04, 0x11
        /*000e*/ 	.short	(.L_3 - .L_2)
	.align		4
.L_2:
        /*0010*/ 	.word	index@($extern_shared_call$incr_shared_2_global)
        /*0014*/ 	.word	0x00000000


	//----- nvinfo : EIATTR_FRAME_SIZE
	.align		4
.L_3:
        /*0018*/ 	.byte	0x04, 0x11
        /*001a*/ 	.short	(.L_5 - .L_4)
	.align		4
.L_4:
        /*001c*/ 	.word	index@(extern_shared_call)
        /*0020*/ 	.word	0x00000000


	//----- nvinfo : EIATTR_MIN_STACK_SIZE
	.align		4
.L_5:
        /*0024*/ 	.byte	0x04, 0x12
        /*0026*/ 	.short	(.L_7 - .L_6)
	.align		4
.L_6:
        /*0028*/ 	.word	index@(extern_shared_call)
        /*002c*/ 	.word	0x00000000
.L_7:


//--------------------- .nv.compat                --------------------------
	.section	.nv.compat,"",@"SHT_CUDA_COMPAT_INFO"
	.align	4
        /*0000*/ 	.byte	0x02, 0x09, 0x00, 0x00, 0x02, 0x02, 0x01, 0x00, 0x02, 0x05, 0x05, 0x00, 0x03, 0x07, 0x01, 0x01
        /*0010*/ 	.byte	0x02, 0x03, 0x00, 0x00, 0x02, 0x06, 0x01, 0x00, 0x04, 0x0b, 0x08, 0x00, 0x09, 0x00, 0x00, 0x00
        /*0020*/ 	.byte	0x00, 0x00, 0x00, 0x00


//--------------------- .nv.info.extern_shared_call --------------------------
	.section	.nv.info.extern_shared_call,"",@"SHT_CUDA_INFO"
	.sectionflags	@""
	.align	4


	//----- nvinfo : EIATTR_CUDA_API_VERSION
	.align		4
        /*0000*/ 	.byte	0x04, 0x37
        /*0002*/ 	.short	(.L_9 - .L_8)
.L_8:
        /*0004*/ 	.word	0x00000082


	//----- nvinfo : EIATTR_KPARAM_INFO
	.align		4
.L_9:
        /*0008*/ 	.byte	0x04, 0x17
        /*000a*/ 	.short	(.L_11 - .L_10)
.L_10:
        /*000c*/ 	.word	0x00000000
        /*0010*/ 	.short	0x0001
        /*0012*/ 	.short	0x0008
        /*0014*/ 	.byte	0x00, 0xf0, 0x21, 0x00


	//----- nvinfo : EIATTR_KPARAM_INFO
	.align		4
.L_11:
        /*0018*/ 	.byte	0x04, 0x17
        /*001a*/ 	.short	(.L_13 - .L_12)
.L_12:
        /*001c*/ 	.word	0x00000000
        /*0020*/ 	.short	0x0000
        /*0022*/ 	.short	0x0000
        /*0024*/ 	.byte	0x00, 0xf0, 0x21, 0x00


	//----- nvinfo : EIATTR_SPARSE_MMA_MASK
	.align		4
.L_13:
        /*0028*/ 	.byte	0x03, 0x50
        /*002a*/ 	.short	0x0000


	//----- nvinfo : EIATTR_MAXREG_COUNT
	.align		4
        /*002c*/ 	.byte	0x03, 0x1b
        /*002e*/ 	.short	0x00ff


	//----- nvinfo : EIATTR_MERCURY_ISA_VERSION
	.align		4
        /*0030*/ 	.byte	0x03, 0x5f
        /*0032*/ 	.short	0x0101


	//----- nvinfo : EIATTR_VRC_CTA_INIT_COUNT
	.align		4
        /*0034*/ 	.byte	0x02, 0x4a
	.zero		1
	.zero		1


	//----- nvinfo : EIATTR_EXIT_INSTR_OFFSETS
	.align		4
        /*0038*/ 	.byte	0x04, 0x1c
        /*003a*/ 	.short	(.L_15 - .L_14)


	//   ....[0]....
.L_14:
        /*003c*/ 	.word	0x00000100


	//----- nvinfo : EIATTR_CRS_STACK_SIZE
	.align		4
.L_15:
        /*0040*/ 	.byte	0x04, 0x1e
        /*0042*/ 	.short	(.L_17 - .L_16)
.L_16:
        /*0044*/ 	.word	0x00000000


	//----- nvinfo : EIATTR_CBANK_PARAM_SIZE
	.align		4
.L_17:
        /*0048*/ 	.byte	0x03, 0x19
        /*004a*/ 	.short	0x0010


	//----- nvinfo : EIATTR_PARAM_CBANK
	.align		4
        /*004c*/ 	.byte	0x04, 0x0a
        /*004e*/ 	.short	(.L_19 - .L_18)
	.align		4
.L_18:
        /*0050*/ 	.word	index@(.nv.constant0.extern_shared_call)
        /*0054*/ 	.short	0x0380
        /*0056*/ 	.short	0x0010


	//----- nvinfo : EIATTR_SW_WAR
	.align		4
.L_19:
        /*0058*/ 	.byte	0x04, 0x36
        /*005a*/ 	.short	(.L_21 - .L_20)
.L_20:
        /*005c*/ 	.word	0x00000008
.L_21:


//--------------------- .nv.callgraph             --------------------------
	.section	.nv.callgraph,"",@"SHT_CUDA_CALLGRAPH"
	.align	4
	.sectionentsize	8
	.align		4
        /*0000*/ 	.word	0x00000000
	.align		4
        /*0004*/ 	.word	0xffffffff
	.align		4
        /*0008*/ 	.word	0x00000000
	.align		4
        /*000c*/ 	.word	0xfffffffe
	.align		4
        /*0010*/ 	.word	0x00000000
	.align		4
        /*0014*/ 	.word	0xfffffffd
	.align		4
        /*0018*/ 	.word	0x00000000
	.align		4
        /*001c*/ 	.word	0xfffffffc


//--------------------- .text.extern_shared_call  --------------------------
	.section	.text.extern_shared_call,"ax",@progbits
	.align	128
        .global         extern_shared_call
        .type           extern_shared_call,@function
        .size           extern_shared_call,(.L_x_1 - extern_shared_call)
        .other          extern_shared_call,@"STO_CUDA_ENTRY STV_DEFAULT"
extern_shared_call:
.text.extern_shared_call:
[----:B------:R-:W-:Y:S08]  /*0000*/  LDC R1, c[0x0][0x37c] ;  /* 0x0000df00ff017b82 */ /* 0x000ff00000000800 */
[----:B------:R-:W0:Y:S01]  /*0010*/  LDC.64 R2, c[0x0][0x380] ;  /* 0x0000e000ff027b82 */ /* 0x000e220000000a00 */
[----:B------:R-:W0:Y:S02]  /*0020*/  LDCU.64 UR6, c[0x0][0x358] ;  /* 0x00006b00ff0677ac */ /* 0x000e240008000a00 */
[----:B0-----:R-:W2:Y:S05]  /*0030*/  LDG.E.64 R2, desc[UR6][R2.64] ;  /* 0x0000000602027981 */ /* 0x001eaa000c1e1b00 */
[----:B------:R-:W0:Y:S01]  /*0040*/  S2UR UR5, SR_CgaCtaId ;  /* 0x00000000000579c3 */ /* 0x000e220000008800 */
[----:B------:R-:W-:Y:S01]  /*0050*/  UMOV UR4, 0x400 ;  /* 0x0000040000047882 */ /* 0x000fe20000000000 */
[----:B------:R-:W-:Y:S01]  /*0060*/  MOV R4, 0xa0 ;  /* 0x000000a000047802 */ /* 0x000fe20000000f00 */
[----:B0-----:R-:W-:-:S09]  /*0070*/  ULEA UR4, UR5, UR4, 0x18 ;  /* 0x0000000405047291 */ /* 0x001fd2000f8ec0ff */
[----:B--2---:R0:W-:Y:S03]  /*0080*/  STS.64 [UR4], R2 ;  /* 0x00000002ff007988 */ /* 0x0041e60008000a04 */
[----:B0-----:R-:W-:Y:S05]  /*0090*/  CALL.REL.NOINC `($extern_shared_call$incr_shared_2_global) ;  /* 0x00000000001c7944 */ /* 0x001fea0003c00000 */
[----:B------:R-:W0:Y:S01]  /*00a0*/  S2UR UR5, SR_CgaCtaId ;  /* 0x00000000000579c3 */ /* 0x000e220000008800 */
[----:B------:R-:W-:-:S07]  /*00b0*/  UMOV UR4, 0x400 ;  /* 0x0000040000047882 */ /* 0x000fce0000000000 */
[----:B------:R-:W1:Y:S01]  /*00c0*/  LDC.64 R4, c[0x0][0x388] ;  /* 0x0000e200ff047b82 */ /* 0x000e620000000a00 */
[----:B0-----:R-:W-:-:S09]  /*00d0*/  ULEA UR4, UR5, UR4, 0x18 ;  /* 0x0000000405047291 */ /* 0x001fd2000f8ec0ff */
[----:B------:R-:W1:Y:S04]  /*00e0*/  LDS.64 R2, [UR4] ;  /* 0x00000004ff027984 */ /* 0x000e680008000a00 */
[----:B-1----:R-:W-:Y:S01]  /*00f0*/  STG.E.64 desc[UR6][R4.64], R2 ;  /* 0x0000000204007986 */ /* 0x002fe2000c101b06 */
[----:B------:R-:W-:Y:S05]  /*0100*/  EXIT ;  /* 0x000000000000794d */ /* 0x000fea0003800000 */
        .type           $extern_shared_call$incr_shared_2_global,@function
        .size           $extern_shared_call$incr_shared_2_global,(.L_x_1 - $extern_shared_call$incr_shared_2_global)
$extern_shared_call$incr_shared_2_global:
[----:B------:R-:W0:Y:S01]  /*0110*/  S2UR UR5, SR_CgaCtaId ;  /* 0x00000000000579c3 */ /* 0x000e220000008800 */
[----:B------:R-:W-:Y:S01]  /*0120*/  UMOV UR4, 0x400 ;  /* 0x0000040000047882 */ /* 0x000fe20000000000 */
[----:B------:R-:W-:Y:S01]  /*0130*/  IMAD.MOV.U32 R5, RZ, RZ, 0x0 ;  /* 0x00000000ff057424 */ /* 0x000fe200078e00ff */
[----:B0-----:R-:W-:-:S09]  /*0140*/  ULEA UR4, UR5, UR4, 0x18 ;  /* 0x0000000405047291 */ /* 0x001fd2000f8ec0ff */
[----:B------:R-:W0:Y:S02]  /*0150*/  LDS.64 R2, [UR4] ;  /* 0x00000004ff027984 */ /* 0x000e240008000a00 */
[----:B0-----:R-:W-:-:S05]  /*0160*/  IADD3 R2, P0, PT, R2, 0x2, RZ ;  /* 0x0000000202027810 */ /* 0x001fca0007f1e0ff */
[----:B------:R-:W-:-:S05]  /*0170*/  IMAD.X R3, RZ, RZ, R3, P0 ;  /* 0x000000ffff037224 */ /* 0x000fca00000e0603 */
[----:B------:R0:W-:Y:S02]  /*0180*/  STS.64 [UR4], R2 ;  /* 0x00000002ff007988 */ /* 0x0001e40008000a04 */
[----:B0-----:R-:W-:Y:S05]  /*0190*/  RET.REL.NODEC R4 `(extern_shared_call) ;  /* 0xfffffffc04987950 */ /* 0x001fea0003c3ffff */
.L_x_0:
[----:B------:R-:W-:-:S00]  /*01a0*/  BRA `(.L_x_0) ;  /* 0xfffffffc00fc7947 */ /* 0x000fc0000383ffff */
[----:B------:R-:W-:-:S00]  /*01b0*/  NOP ;  /* 0x0000000000007918 */ /* 0x000fc00000000000 */
        /* <DEDUP_REMOVED lines=12> */
.L_x_1:


//--------------------- .nv.shared.extern_shared_call --------------------------
	.section	.nv.shared.extern_shared_call,"aw",@nobits
	.sectionflags	@""
	.align	16
	.zero		1024


//--------------------- .nv.shared.reserved.0     --------------------------
	.section	.nv.shared.reserved.0,"aw",@nobits
	.weak		__nv_reservedSMEM_offset_0_alias
	.size		__nv_reservedSMEM_offset_0_alias, 0, 64
	.other		__nv_reservedSMEM_offset_0_alias,@"STO_CUDA_RESERVED_SHARED STV_DEFAULT"
__nv_reservedSMEM_offset_0_alias:
	.zero		0
	.zero		64


//--------------------- .nv.constant0.extern_shared_call --------------------------
	.section	.nv.constant0.extern_shared_call,"a",@progbits
	.sectionflags	@""
	.align	4
.nv.constant0.extern_shared_call:
	.zero		912


//--------------------- SYMBOLS --------------------------

	.type		.nv.reservedSmem.offset0,@object
	.size		.nv.reservedSmem.offset0,0x4
	.type		.nv.reservedSmem.cap,@object
	.size		.nv.reservedSmem.cap,0x4
